//
// Generated by NVIDIA NVVM Compiler
//
// Compiler Build ID: CL-36424714
// Cuda compilation tools, release 13.0, V13.0.88
// Based on NVVM 20.0.0
//

.version 9.0
.target sm_100
.address_size 64

	// .globl	_Z20convolution2D_kernelPiiiPKiiiS1_i
// _ZZ20convolution2D_kernelPiiiPKiiiS1_iE12shared_input has been demoted
// _ZZ20convolution2D_kernelPiiiPKiiiS1_iE13shared_kernel has been demoted

.visible .entry _Z20convolution2D_kernelPiiiPKiiiS1_i(
	.param .u64 .ptr .align 1 _Z20convolution2D_kernelPiiiPKiiiS1_i_param_0,
	.param .u32 _Z20convolution2D_kernelPiiiPKiiiS1_i_param_1,
	.param .u32 _Z20convolution2D_kernelPiiiPKiiiS1_i_param_2,
	.param .u64 .ptr .align 1 _Z20convolution2D_kernelPiiiPKiiiS1_i_param_3,
	.param .u32 _Z20convolution2D_kernelPiiiPKiiiS1_i_param_4,
	.param .u32 _Z20convolution2D_kernelPiiiPKiiiS1_i_param_5,
	.param .u64 .ptr .align 1 _Z20convolution2D_kernelPiiiPKiiiS1_i_param_6,
	.param .u32 _Z20convolution2D_kernelPiiiPKiiiS1_i_param_7
)
{
	.reg .pred 	%p<13>;
	.reg .b32 	%r<60>;
	.reg .b64 	%rd<16>;
	// demoted variable
	.shared .align 4 .b8 _ZZ20convolution2D_kernelPiiiPKiiiS1_iE12shared_input[1296];
	// demoted variable
	.shared .align 4 .b8 _ZZ20convolution2D_kernelPiiiPKiiiS1_iE13shared_kernel[36];
	ld.param.u64 	%rd1, [_Z20convolution2D_kernelPiiiPKiiiS1_i_param_0];
	ld.param.u32 	%r6, [_Z20convolution2D_kernelPiiiPKiiiS1_i_param_1];
	ld.param.u32 	%r7, [_Z20convolution2D_kernelPiiiPKiiiS1_i_param_2];
	ld.param.u64 	%rd2, [_Z20convolution2D_kernelPiiiPKiiiS1_i_param_3];
	ld.param.u32 	%r8, [_Z20convolution2D_kernelPiiiPKiiiS1_i_param_4];
	ld.param.u32 	%r10, [_Z20convolution2D_kernelPiiiPKiiiS1_i_param_5];
	ld.param.u64 	%rd3, [_Z20convolution2D_kernelPiiiPKiiiS1_i_param_6];
	ld.param.u32 	%r9, [_Z20convolution2D_kernelPiiiPKiiiS1_i_param_7];
	mov.u32 	%r1, %tid.x;
	mov.u32 	%r12, %ctaid.x;
	mov.u32 	%r13, %ntid.x;
	mad.lo.s32 	%r2, %r12, %r13, %r1;
	mov.u32 	%r3, %tid.y;
	mov.u32 	%r14, %ctaid.y;
	mov.u32 	%r15, %ntid.y;
	mad.lo.s32 	%r16, %r14, %r15, %r3;
	setp.ge.s32 	%p1, %r2, %r8;
	setp.ge.s32 	%p2, %r16, %r10;
	mov.u32 	%r17, _ZZ20convolution2D_kernelPiiiPKiiiS1_iE12shared_input;
	mad.lo.s32 	%r18, %r1, 72, %r17;
	shl.b32 	%r19, %r3, 2;
	add.s32 	%r20, %r18, %r19;
	add.s32 	%r5, %r20, 72;
	or.pred  	%p3, %p1, %p2;
	@%p3 bra 	$L__BB0_2;
	cvta.to.global.u64 	%rd4, %rd2;
	mad.lo.s32 	%r21, %r8, %r16, %r2;
	mul.wide.s32 	%rd5, %r21, 4;
	add.s64 	%rd6, %rd4, %rd5;
	ld.global.u32 	%r22, [%rd6];
	st.shared.u32 	[%r5+4], %r22;
$L__BB0_2:
	max.u32 	%r24, %r1, %r3;
	setp.gt.u32 	%p4, %r24, 2;
	@%p4 bra 	$L__BB0_4;
	mad.lo.s32 	%r25, %r9, %r3, %r1;
	cvta.to.global.u64 	%rd7, %rd3;
	mul.wide.u32 	%rd8, %r25, 4;
	add.s64 	%rd9, %rd7, %rd8;
	ld.global.u32 	%r26, [%rd9];
	mov.u32 	%r27, _ZZ20convolution2D_kernelPiiiPKiiiS1_iE13shared_kernel;
	mad.lo.s32 	%r28, %r1, 12, %r27;
	add.s32 	%r30, %r28, %r19;
	st.shared.u32 	[%r30], %r26;
$L__BB0_4:
	bar.sync 	0;
	setp.gt.s32 	%p5, %r2, 0;
	setp.le.s32 	%p6, %r2, %r6;
	and.pred  	%p7, %p5, %p6;
	setp.ne.s32 	%p8, %r16, 0;
	setp.le.s32 	%p9, %r16, %r7;
	and.pred  	%p10, %p8, %p9;
	and.pred  	%p11, %p7, %p10;
	not.pred 	%p12, %p11;
	@%p12 bra 	$L__BB0_6;
	ld.shared.u32 	%r31, [%r5+-72];
	ld.shared.u32 	%r32, [_ZZ20convolution2D_kernelPiiiPKiiiS1_iE13shared_kernel];
	mul.lo.s32 	%r33, %r32, %r31;
	ld.shared.u32 	%r34, [%r5+-68];
	ld.shared.u32 	%r35, [_ZZ20convolution2D_kernelPiiiPKiiiS1_iE13shared_kernel+4];
	mad.lo.s32 	%r36, %r35, %r34, %r33;
	ld.shared.u32 	%r37, [%r5+-64];
	ld.shared.u32 	%r38, [_ZZ20convolution2D_kernelPiiiPKiiiS1_iE13shared_kernel+8];
	mad.lo.s32 	%r39, %r38, %r37, %r36;
	ld.shared.u32 	%r40, [%r5];
	ld.shared.u32 	%r41, [_ZZ20convolution2D_kernelPiiiPKiiiS1_iE13shared_kernel+12];
	mad.lo.s32 	%r42, %r41, %r40, %r39;
	ld.shared.u32 	%r43, [%r5+4];
	ld.shared.u32 	%r44, [_ZZ20convolution2D_kernelPiiiPKiiiS1_iE13shared_kernel+16];
	mad.lo.s32 	%r45, %r44, %r43, %r42;
	ld.shared.u32 	%r46, [%r5+8];
	ld.shared.u32 	%r47, [_ZZ20convolution2D_kernelPiiiPKiiiS1_iE13shared_kernel+20];
	mad.lo.s32 	%r48, %r47, %r46, %r45;
	ld.shared.u32 	%r49, [%r5+72];
	ld.shared.u32 	%r50, [_ZZ20convolution2D_kernelPiiiPKiiiS1_iE13shared_kernel+24];
	mad.lo.s32 	%r51, %r50, %r49, %r48;
	ld.shared.u32 	%r52, [%r5+76];
	ld.shared.u32 	%r53, [_ZZ20convolution2D_kernelPiiiPKiiiS1_iE13shared_kernel+28];
	mad.lo.s32 	%r54, %r53, %r52, %r51;
	ld.shared.u32 	%r55, [%r5+80];
	ld.shared.u32 	%r56, [_ZZ20convolution2D_kernelPiiiPKiiiS1_iE13shared_kernel+32];
	mad.lo.s32 	%r57, %r56, %r55, %r54;
	add.s32 	%r58, %r16, -1;
	mul.lo.s32 	%r59, %r58, %r6;
	cvt.s64.s32 	%rd10, %r59;
	cvt.u64.u32 	%rd11, %r2;
	add.s64 	%rd12, %rd11, %rd10;
	cvta.to.global.u64 	%rd13, %rd1;
	shl.b64 	%rd14, %rd12, 2;
	add.s64 	%rd15, %rd13, %rd14;
	st.global.u32 	[%rd15+-4], %r57;
$L__BB0_6:
	ret;

}


// ===== COMPILED SASS (sm_100) =====

	.target	sm_100

	.elftype	@"ET_EXEC"


//--------------------- .note.nv.tkinfo           --------------------------
	.section	.note.nv.tkinfo,"",@"SHT_NOTE"
	.sectionflags	@"SHF_NOTE_NV_TKINFO"
	.tkinfo
        /*0018*/ 	.word	0x00000002
        /*0030*/ 	.string	""
        /*0030*/ 	.string	"ptxas"
        /*0030*/ 	.string	"Cuda compilation tools, release 13.0, V13.0.88"
        /*0030*/ 	.string	"Build cuda_13.0.r13.0/compiler.36424714_0"
        /*0030*/ 	.string	"-arch sm_100 -m 64 "



//--------------------- .note.nv.cuinfo           --------------------------
	.section	.note.nv.cuinfo,"",@"SHT_NOTE"
	.sectionflags	@"SHF_NOTE_NV_CUINFO"
        /*0018*/ 	.short	0x0002
        /*001a*/ 	.short	0x0064
        /*001c*/ 	.short	0x0082
	.zero		2


//--------------------- .nv.info                  --------------------------
	.section	.nv.info,"",@"SHT_CUDA_INFO"
	.align	4


	//----- nvinfo : EIATTR_REGCOUNT
	.align		4
        /*0000*/ 	.byte	0x04, 0x2f
        /*0002*/ 	.short	(.L_1 - .L_0)
	.align		4
.L_0:
        /*0004*/ 	.word	index@(_Z20convolution2D_kernelPiiiPKiiiS1_i)
        /*0008*/ 	.word	0x00000019


	//----- nvinfo : EIATTR_FRAME_SIZE
	.align		4
.L_1:
        /*000c*/ 	.byte	0x04, 0x11
        /*000e*/ 	.short	(.L_3 - .L_2)
	.align		4
.L_2:
        /*0010*/ 	.word	index@(_Z20convolution2D_kernelPiiiPKiiiS1_i)
        /*0014*/ 	.word	0x00000000


	//----- nvinfo : EIATTR_MIN_STACK_SIZE
	.align		4
.L_3:
        /*0018*/ 	.byte	0x04, 0x12
        /*001a*/ 	.short	(.L_5 - .L_4)
	.align		4
.L_4:
        /*001c*/ 	.word	index@(_Z20convolution2D_kernelPiiiPKiiiS1_i)
        /*0020*/ 	.word	0x00000000
.L_5:


//--------------------- .nv.compat                --------------------------
	.section	.nv.compat,"",@"SHT_CUDA_COMPAT_INFO"
	.align	4
        /*0000*/ 	.byte	0x02, 0x09, 0x00, 0x00, 0x02, 0x02, 0x01, 0x00, 0x02, 0x05, 0x05, 0x00, 0x03, 0x07, 0x01, 0x01
        /*0010*/ 	.byte	0x02, 0x03, 0x00, 0x00, 0x02, 0x06, 0x01, 0x00, 0x04, 0x0b, 0x08, 0x00, 0x09, 0x00, 0x00, 0x00
        /*0020*/ 	.byte	0x00, 0x00, 0x00, 0x00


//--------------------- .nv.info._Z20convolution2D_kernelPiiiPKiiiS1_i --------------------------
	.section	.nv.info._Z20convolution2D_kernelPiiiPKiiiS1_i,"",@"SHT_CUDA_INFO"
	.sectionflags	@""
	.align	4


	//----- nvinfo : EIATTR_CUDA_API_VERSION
	.align		4
        /*0000*/ 	.byte	0x04, 0x37
        /*0002*/ 	.short	(.L_7 - .L_6)
.L_6:
        /*0004*/ 	.word	0x00000082


	//----- nvinfo : EIATTR_KPARAM_INFO
	.align		4
.L_7:
        /*0008*/ 	.byte	0x04, 0x17
        /*000a*/ 	.short	(.L_9 - .L_8)
.L_8:
        /*000c*/ 	.word	0x00000000
        /*0010*/ 	.short	0x0007
        /*0012*/ 	.short	0x0028
        /*0014*/ 	.byte	0x00, 0xf0, 0x11, 0x00


	//----- nvinfo : EIATTR_KPARAM_INFO
	.align		4
.L_9:
        /*0018*/ 	.byte	0x04, 0x17
        /*001a*/ 	.short	(.L_11 - .L_10)
.L_10:
        /*001c*/ 	.word	0x00000000
        /*0020*/ 	.short	0x0006
        /*0022*/ 	.short	0x0020
        /*0024*/ 	.byte	0x00, 0xf5, 0x21, 0x00


	//----- nvinfo : EIATTR_KPARAM_INFO
	.align		4
.L_11:
        /*0028*/ 	.byte	0x04, 0x17
        /*002a*/ 	.short	(.L_13 - .L_12)
.L_12:
        /*002c*/ 	.word	0x00000000
        /*0030*/ 	.short	0x0005
        /*0032*/ 	.short	0x001c
        /*0034*/ 	.byte	0x00, 0xf0, 0x11, 0x00


	//----- nvinfo : EIATTR_KPARAM_INFO
	.align		4
.L_13:
        /*0038*/ 	.byte	0x04, 0x17
        /*003a*/ 	.short	(.L_15 - .L_14)
.L_14:
        /*003c*/ 	.word	0x00000000
        /*0040*/ 	.short	0x0004
        /*0042*/ 	.short	0x0018
        /*0044*/ 	.byte	0x00, 0xf0, 0x11, 0x00


	//----- nvinfo : EIATTR_KPARAM_INFO
	.align		4
.L_15:
        /*0048*/ 	.byte	0x04, 0x17
        /*004a*/ 	.short	(.L_17 - .L_16)
.L_16:
        /*004c*/ 	.word	0x00000000
        /*0050*/ 	.short	0x0003
        /*0052*/ 	.short	0x0010
        /*0054*/ 	.byte	0x00, 0xf5, 0x21, 0x00


	//----- nvinfo : EIATTR_KPARAM_INFO
	.align		4
.L_17:
        /*0058*/ 	.byte	0x04, 0x17
        /*005a*/ 	.short	(.L_19 - .L_18)
.L_18:
        /*005c*/ 	.word	0x00000000
        /*0060*/ 	.short	0x0002
        /*0062*/ 	.short	0x000c
        /*0064*/ 	.byte	0x00, 0xf0, 0x11, 0x00


	//----- nvinfo : EIATTR_KPARAM_INFO
	.align		4
.L_19:
        /*0068*/ 	.byte	0x04, 0x17
        /*006a*/ 	.short	(.L_21 - .L_20)
.L_20:
        /*006c*/ 	.word	0x00000000
        /*0070*/ 	.short	0x0001
        /*0072*/ 	.short	0x0008
        /*0074*/ 	.byte	0x00, 0xf0, 0x11, 0x00


	//----- nvinfo : EIATTR_KPARAM_INFO
	.align		4
.L_21:
        /*0078*/ 	.byte	0x04, 0x17
        /*007a*/ 	.short	(.L_23 - .L_22)
.L_22:
        /*007c*/ 	.word	0x00000000
        /*0080*/ 	.short	0x0000
        /*0082*/ 	.short	0x0000
        /*0084*/ 	.byte	0x00, 0xf5, 0x21, 0x00


	//----- nvinfo : EIATTR_SPARSE_MMA_MASK
	.align		4
.L_23:
        /*0088*/ 	.byte	0x03, 0x50
        /*008a*/ 	.short	0x0000


	//----- nvinfo : EIATTR_MAXREG_COUNT
	.align		4
        /*008c*/ 	.byte	0x03, 0x1b
        /*008e*/ 	.short	0x00ff


	//----- nvinfo : EIATTR_NUM_BARRIERS
	.align		4
        /*0090*/ 	.byte	0x02, 0x4c
        /*0092*/ 	.byte	0x01
	.zero		1


	//----- nvinfo : EIATTR_MERCURY_ISA_VERSION
	.align		4
        /*0094*/ 	.byte	0x03, 0x5f
        /*0096*/ 	.short	0x0101


	//----- nvinfo : EIATTR_VRC_CTA_INIT_COUNT
	.align		4
        /*0098*/ 	.byte	0x02, 0x4a
	.zero		1
	.zero		1


	//----- nvinfo : EIATTR_EXIT_INSTR_OFFSETS
	.align		4
        /*009c*/ 	.byte	0x04, 0x1c
        /*009e*/ 	.short	(.L_25 - .L_24)


	//   ....[0]....
.L_24:
        /*00a0*/ 	.word	0x000002a0


	//   ....[1]....
        /*00a4*/ 	.word	0x00000480


	//----- nvinfo : EIATTR_CBANK_PARAM_SIZE
	.align		4
.L_25:
        /*00a8*/ 	.byte	0x03, 0x19
        /*00aa*/ 	.short	0x002c


	//----- nvinfo : EIATTR_PARAM_CBANK
	.align		4
        /*00ac*/ 	.byte	0x04, 0x0a
        /*00ae*/ 	.short	(.L_27 - .L_26)
	.align		4
.L_26:
        /*00b0*/ 	.word	index@(.nv.constant0._Z20convolution2D_kernelPiiiPKiiiS1_i)
        /*00b4*/ 	.short	0x0380
        /*00b6*/ 	.short	0x002c


	//----- nvinfo : EIATTR_SW_WAR
	.align		4
.L_27:
        /*00b8*/ 	.byte	0x04, 0x36
        /*00ba*/ 	.short	(.L_29 - .L_28)
.L_28:
        /*00bc*/ 	.word	0x00000008
.L_29:


//--------------------- .nv.callgraph             --------------------------
	.section	.nv.callgraph,"",@"SHT_CUDA_CALLGRAPH"
	.align	4
	.sectionentsize	8
	.align		4
        /*0000*/ 	.word	0x00000000
	.align		4
        /*0004*/ 	.word	0xffffffff
	.align		4
        /*0008*/ 	.word	0x00000000
	.align		4
        /*000c*/ 	.word	0xfffffffe
	.align		4
        /*0010*/ 	.word	0x00000000
	.align		4
        /*0014*/ 	.word	0xfffffffd
	.align		4
        /*0018*/ 	.word	0x00000000
	.align		4
        /*001c*/ 	.word	0xfffffffc


//--------------------- .text._Z20convolution2D_kernelPiiiPKiiiS1_i --------------------------
	.section	.text._Z20convolution2D_kernelPiiiPKiiiS1_i,"ax",@progbits
	.align	128
        .global         _Z20convolution2D_kernelPiiiPKiiiS1_i
        .type           _Z20convolution2D_kernelPiiiPKiiiS1_i,@function
        .size           _Z20convolution2D_kernelPiiiPKiiiS1_i,(.L_x_1 - _Z20convolution2D_kernelPiiiPKiiiS1_i)
        .other          _Z20convolution2D_kernelPiiiPKiiiS1_i,@"STO_CUDA_ENTRY STV_DEFAULT"
_Z20convolution2D_kernelPiiiPKiiiS1_i:
.text._Z20convolution2D_kernelPiiiPKiiiS1_i:
[----:B------:R-:W-:Y:S01]  /*0000*/  LDC R1, c[0x0][0x37c] ;  /* 0x0000df00ff017b82 */ /* 0x000fe20000000800 */
[----:B------:R-:W0:Y:S07]  /*0010*/  S2R R10, SR_TID.Y ;  /* 0x00000000000a7919 */ /* 0x000e2e0000002200 */
[----:B------:R-:W1:Y:S01]  /*0020*/  LDC R2, c[0x0][0x360] ;  /* 0x0000d800ff027b82 */ /* 0x000e620000000800 */
[----:B------:R-:W2:Y:S01]  /*0030*/  LDCU.64 UR6, c[0x0][0x398] ;  /* 0x00007300ff0677ac */ /* 0x000ea20008000a00 */
[----:B------:R-:W0:Y:S06]  /*0040*/  S2R R13, SR_TID.X ;  /* 0x00000000000d7919 */ /* 0x000e2c0000002100 */
[----:B------:R-:W3:Y:S08]  /*0050*/  S2UR UR5, SR_CTAID.Y ;  /* 0x00000000000579c3 */ /* 0x000ef00000002600 */
[----:B------:R-:W3:Y:S08]  /*0060*/  LDC R3, c[0x0][0x364] ;  /* 0x0000d900ff037b82 */ /* 0x000ef00000000800 */
[----:B------:R-:W1:Y:S01]  /*0070*/  S2UR UR4, SR_CTAID.X ;  /* 0x00000000000479c3 */ /* 0x000e620000002500 */
[----:B0-----:R-:W-:-:S04]  /*0080*/  VIMNMX.U32 R4, PT, PT, R13, R10, !PT ;  /* 0x0000000a0d047248 */ /* 0x001fc80007fe0000 */
[----:B------:R-:W-:Y:S01]  /*0090*/  ISETP.GT.U32.AND P3, PT, R4, 0x2, PT ;  /* 0x000000020400780c */ /* 0x000fe20003f64070 */
[----:B---3--:R-:W-:-:S05]  /*00a0*/  IMAD R0, R3, UR5, R10 ;  /* 0x0000000503007c24 */ /* 0x008fca000f8e020a */
[----:B--2---:R-:W-:Y:S01]  /*00b0*/  ISETP.GE.AND P0, PT, R0, UR7, PT ;  /* 0x0000000700007c0c */ /* 0x004fe2000bf06270 */
[----:B-1----:R-:W-:Y:S01]  /*00c0*/  IMAD R3, R2, UR4, R13 ;  /* 0x0000000402037c24 */ /* 0x002fe2000f8e020d */
[----:B------:R-:W0:Y:S05]  /*00d0*/  LDCU.64 UR4, c[0x0][0x358] ;  /* 0x00006b00ff0477ac */ /* 0x000e2a0008000a00 */
[----:B------:R-:W1:Y:S01]  /*00e0*/  @!P3 LDC R11, c[0x0][0x3a8] ;  /* 0x0000ea00ff0bbb82 */ /* 0x000e620000000800 */
[----:B------:R-:W-:-:S07]  /*00f0*/  ISETP.GE.OR P0, PT, R3, UR6, P0 ;  /* 0x0000000603007c0c */ /* 0x000fce0008706670 */
[----:B------:R-:W2:Y:S06]  /*0100*/  @!P3 LDC.64 R6, c[0x0][0x3a0] ;  /* 0x0000e800ff06bb82 */ /* 0x000eac0000000a00 */
[----:B------:R-:W-:Y:S01]  /*0110*/  @!P0 IMAD R9, R0, UR6, R3 ;  /* 0x0000000600098c24 */ /* 0x000fe2000f8e0203 */
[----:B------:R-:W-:Y:S01]  /*0120*/  MOV R14, 0x400 ;  /* 0x00000400000e7802 */ /* 0x000fe20000000f00 */
[----:B------:R-:W3:Y:S01]  /*0130*/  @!P0 LDC.64 R4, c[0x0][0x390] ;  /* 0x0000e400ff048b82 */ /* 0x000ee20000000a00 */
[----:B------:R-:W4:Y:S01]  /*0140*/  LDCU.64 UR6, c[0x0][0x388] ;  /* 0x00007100ff0677ac */ /* 0x000f220008000a00 */
[----:B-1----:R-:W-:-:S04]  /*0150*/  @!P3 IMAD R11, R10, R11, R13 ;  /* 0x0000000b0a0bb224 */ /* 0x002fc800078e020d */
[----:B--2---:R-:W-:-:S06]  /*0160*/  @!P3 IMAD.WIDE.U32 R6, R11, 0x4, R6 ;  /* 0x000000040b06b825 */ /* 0x004fcc00078e0006 */
[----:B0-----:R0:W2:Y:S01]  /*0170*/  @!P3 LDG.E R6, desc[UR4][R6.64] ;  /* 0x000000040606b981 */ /* 0x0010a2000c1e1900 */
[----:B---3--:R-:W-:-:S06]  /*0180*/  @!P0 IMAD.WIDE R4, R9, 0x4, R4 ;  /* 0x0000000409048825 */ /* 0x008fcc00078e0204 */
[----:B------:R-:W3:Y:S01]  /*0190*/  @!P0 LDG.E R5, desc[UR4][R4.64] ;  /* 0x0000000404058981 */ /* 0x000ee2000c1e1900 */
[----:B------:R-:W1:Y:S01]  /*01a0*/  S2R R9, SR_CgaCtaId ;  /* 0x0000000000097919 */ /* 0x000e620000008800 */
[----:B------:R-:W-:Y:S02]  /*01b0*/  @!P3 IADD3 R2, PT, PT, R14, 0x510, RZ ;  /* 0x000005100e02b810 */ /* 0x000fe40007ffe0ff */
[C---:B----4-:R-:W-:Y:S02]  /*01c0*/  ISETP.GT.AND P1, PT, R3.reuse, UR6, PT ;  /* 0x0000000603007c0c */ /* 0x050fe4000bf24270 */
[----:B------:R-:W-:Y:S02]  /*01d0*/  ISETP.GT.AND P2, PT, R0, UR7, PT ;  /* 0x0000000700007c0c */ /* 0x000fe4000bf44270 */
[----:B------:R-:W-:Y:S02]  /*01e0*/  ISETP.GT.AND P1, PT, R3, RZ, !P1 ;  /* 0x000000ff0300720c */ /* 0x000fe40004f24270 */
[----:B-1----:R-:W-:-:S02]  /*01f0*/  LEA R14, R9, R14, 0x18 ;  /* 0x0000000e090e7211 */ /* 0x002fc400078ec0ff */
[----:B------:R-:W-:-:S03]  /*0200*/  @!P3 LEA R8, R9, R2, 0x18 ;  /* 0x000000020908b211 */ /* 0x000fc600078ec0ff */
[C---:B------:R-:W-:Y:S02]  /*0210*/  IMAD R2, R13.reuse, 0x48, R14 ;  /* 0x000000480d027824 */ /* 0x040fe400078e020e */
[----:B------:R-:W-:-:S03]  /*0220*/  @!P3 IMAD R8, R13, 0xc, R8 ;  /* 0x0000000c0d08b824 */ /* 0x000fc600078e0208 */
[C---:B------:R-:W-:Y:S02]  /*0230*/  LEA R16, R10.reuse, R2, 0x2 ;  /* 0x000000020a107211 */ /* 0x040fe400078e10ff */
[----:B0-----:R-:W-:Y:S02]  /*0240*/  @!P3 LEA R7, R10, R8, 0x2 ;  /* 0x000000080a07b211 */ /* 0x001fe400078e10ff */
[----:B------:R-:W-:-:S04]  /*0250*/  ISETP.NE.AND P2, PT, R0, RZ, !P2 ;  /* 0x000000ff0000720c */ /* 0x000fc80005745270 */
[----:B------:R-:W-:Y:S01]  /*0260*/  PLOP3.LUT P1, PT, P1, P2, PT, 0x80, 0x8 ;  /* 0x000000000008781c */ /* 0x000fe20000f25070 */
[----:B---3--:R0:W-:Y:S04]  /*0270*/  @!P0 STS [R16+0x4c], R5 ;  /* 0x00004c0510008388 */ /* 0x0081e80000000800 */
[----:B--2---:R0:W-:Y:S01]  /*0280*/  @!P3 STS [R7], R6 ;  /* 0x000000060700b388 */ /* 0x0041e20000000800 */
[----:B------:R-:W-:Y:S07]  /*0290*/  BAR.SYNC.DEFER_BLOCKING 0x0 ;  /* 0x0000000000007b1d */ /* 0x000fee0000010000 */
[----:B------:R-:W-:Y:S05]  /*02a0*/  @!P1 EXIT ;  /* 0x000000000000994d */ /* 0x000fea0003800000 */
[----:B------:R-:W-:Y:S01]  /*02b0*/  LDS R17, [R16] ;  /* 0x0000000010117984 */ /* 0x000fe20000000800 */
[----:B------:R-:W1:Y:S01]  /*02c0*/  LDCU.64 UR8, c[0x0][0x380] ;  /* 0x00007000ff0877ac */ /* 0x000e620008000a00 */
[----:B------:R-:W-:Y:S02]  /*02d0*/  IADD3 R0, PT, PT, R0, -0x1, RZ ;  /* 0xffffffff00007810 */ /* 0x000fe40007ffe0ff */
[----:B------:R-:W2:Y:S03]  /*02e0*/  LDS.128 R8, [R14+0x510] ;  /* 0x000510000e087984 */ /* 0x000ea60000000c00 */
[----:B------:R-:W-:Y:S01]  /*02f0*/  IMAD R0, R0, UR6, RZ ;  /* 0x0000000600007c24 */ /* 0x000fe2000f8e02ff */
[----:B------:R-:W3:Y:S04]  /*0300*/  LDS R18, [R16+0x4] ;  /* 0x0000040010127984 */ /* 0x000ee80000000800 */
[----:B------:R-:W4:Y:S01]  /*0310*/  LDS R19, [R16+0x8] ;  /* 0x0000080010137984 */ /* 0x000f220000000800 */
[----:B------:R-:W-:-:S03]  /*0320*/  IADD3 R3, P0, PT, R3, R0, RZ ;  /* 0x0000000003037210 */ /* 0x000fc60007f1e0ff */
[----:B------:R-:W5:Y:S01]  /*0330*/  LDS R20, [R16+0x48] ;  /* 0x0000480010147984 */ /* 0x000f620000000800 */
[----:B------:R-:W-:-:S03]  /*0340*/  LEA.HI.X.SX32 R0, R0, RZ, 0x1, P0 ;  /* 0x000000ff00007211 */ /* 0x000fc600000f0eff */
[----:B------:R-:W-:Y:S04]  /*0350*/  LDS R21, [R16+0x4c] ;  /* 0x00004c0010157984 */ /* 0x000fe80000000800 */
[----:B0-----:R-:W0:Y:S04]  /*0360*/  LDS.128 R4, [R14+0x520] ;  /* 0x000520000e047984 */ /* 0x001e280000000c00 */
[----:B------:R-:W1:Y:S04]  /*0370*/  LDS R22, [R16+0x50] ;  /* 0x0000500010167984 */ /* 0x000e680000000800 */
[----:B------:R-:W1:Y:S04]  /*0380*/  LDS R15, [R16+0x90] ;  /* 0x00009000100f7984 */ /* 0x000e680000000800 */
[----:B------:R-:W1:Y:S04]  /*0390*/  LDS R2, [R16+0x94] ;  /* 0x0000940010027984 */ /* 0x000e680000000800 */
[----:B------:R-:W-:Y:S04]  /*03a0*/  LDS R12, [R16+0x98] ;  /* 0x00009800100c7984 */ /* 0x000fe80000000800 */
[----:B------:R-:W1:Y:S01]  /*03b0*/  LDS R13, [R14+0x530] ;  /* 0x000530000e0d7984 */ /* 0x000e620000000800 */
[----:B--2---:R-:W-:-:S04]  /*03c0*/  IMAD R8, R17, R8, RZ ;  /* 0x0000000811087224 */ /* 0x004fc800078e02ff */
[----:B---3--:R-:W-:-:S04]  /*03d0*/  IMAD R9, R18, R9, R8 ;  /* 0x0000000912097224 */ /* 0x008fc800078e0208 */
[----:B----4-:R-:W-:-:S04]  /*03e0*/  IMAD R10, R19, R10, R9 ;  /* 0x0000000a130a7224 */ /* 0x010fc800078e0209 */
[----:B-----5:R-:W-:-:S04]  /*03f0*/  IMAD R11, R20, R11, R10 ;  /* 0x0000000b140b7224 */ /* 0x020fc800078e020a */
[----:B0-----:R-:W-:-:S04]  /*0400*/  IMAD R4, R21, R4, R11 ;  /* 0x0000000415047224 */ /* 0x001fc800078e020b */
[----:B-1----:R-:W-:-:S04]  /*0410*/  IMAD R4, R22, R5, R4 ;  /* 0x0000000516047224 */ /* 0x002fc800078e0204 */
[----:B------:R-:W-:Y:S01]  /*0420*/  IMAD R6, R15, R6, R4 ;  /* 0x000000060f067224 */ /* 0x000fe200078e0204 */
[----:B------:R-:W-:-:S03]  /*0430*/  LEA R4, P0, R3, UR8, 0x2 ;  /* 0x0000000803047c11 */ /* 0x000fc6000f8010ff */
[----:B------:R-:W-:Y:S01]  /*0440*/  IMAD R2, R2, R7, R6 ;  /* 0x0000000702027224 */ /* 0x000fe200078e0206 */
[----:B------:R-:W-:-:S03]  /*0450*/  LEA.HI.X R5, R3, UR9, R0, 0x2, P0 ;  /* 0x0000000903057c11 */ /* 0x000fc600080f1400 */
[----:B------:R-:W-:-:S05]  /*0460*/  IMAD R13, R12, R13, R2 ;  /* 0x0000000d0c0d7224 */ /* 0x000fca00078e0202 */
[----:B------:R-:W-:Y:S01]  /*0470*/  STG.E desc[UR4][R4.64+-0x4], R13 ;  /* 0xfffffc0d04007986 */ /* 0x000fe2000c101904 */
[----:B------:R-:W-:Y:S05]  /*0480*/  EXIT ;  /* 0x000000000000794d */ /* 0x000fea0003800000 */
.L_x_0:
[----:B------:R-:W-:-:S00]  /*0490*/  BRA `(.L_x_0) ;  /* 0xfffffffc00fc7947 */ /* 0x000fc0000383ffff */
[----:B------:R-:W-:-:S00]  /*04a0*/  NOP ;  /* 0x0000000000007918 */ /* 0x000fc00000000000 */
        /* <DEDUP_REMOVED lines=13> */
.L_x_1:


//--------------------- .nv.shared._Z20convolution2D_kernelPiiiPKiiiS1_i --------------------------
	.section	.nv.shared._Z20convolution2D_kernelPiiiPKiiiS1_i,"aw",@nobits
	.sectionflags	@""
	.align	4
.nv.shared._Z20convolution2D_kernelPiiiPKiiiS1_i:
	.zero		2356


//--------------------- .nv.shared.reserved.0     --------------------------
	.section	.nv.shared.reserved.0,"aw",@nobits
	.weak		__nv_reservedSMEM_offset_0_alias
	.size		__nv_reservedSMEM_offset_0_alias, 0, 64
	.other		__nv_reservedSMEM_offset_0_alias,@"STO_CUDA_RESERVED_SHARED STV_DEFAULT"
__nv_reservedSMEM_offset_0_alias:
	.zero		0
	.zero		64


//--------------------- .nv.constant0._Z20convolution2D_kernelPiiiPKiiiS1_i --------------------------
	.section	.nv.constant0._Z20convolution2D_kernelPiiiPKiiiS1_i,"a",@progbits
	.sectionflags	@""
	.align	4
.nv.constant0._Z20convolution2D_kernelPiiiPKiiiS1_i:
	.zero		940


//--------------------- SYMBOLS --------------------------

	.type		.nv.reservedSmem.offset0,@object
	.size		.nv.reservedSmem.offset0,0x4
	.type		.nv.reservedSmem.cap,@object
	.size		.nv.reservedSmem.cap,0x4
